	.headerflags	@"EF_CUDA_TEXMODE_UNIFIED EF_CUDA_64BIT_ADDRESS EF_CUDA_ACCELERATORS EF_CUDA_SM90 EF_CUDA_VIRTUAL_SM(EF_CUDA_SM90)"
	.elftype	@"ET_EXEC"


//--------------------- .nv.info                  --------------------------
	.section	.nv.info,"",@"SHT_CUDA_INFO"
	.align	4


	//----- nvinfo : EIATTR_REGCOUNT
	.align		4
        /*0000*/ 	.byte	0x04, 0x2f
        /*0002*/ 	.short	(.L_1 - .L_0)
	.align		4
.L_0:
        /*0004*/ 	.word	index@(triton_poi_fused_convolution_div_max_pool2d_with_indices_relu_sub_39)
        /*0008*/ 	.word	0x0000001e


	//----- nvinfo : EIATTR_MIN_STACK_SIZE
	.align		4
.L_1:
        /*000c*/ 	.byte	0x04, 0x12
        /*000e*/ 	.short	(.L_3 - .L_2)
	.align		4
.L_2:
        /*0010*/ 	.word	index@(triton_poi_fused_convolution_div_max_pool2d_with_indices_relu_sub_39)
        /*0014*/ 	.word	0x00000000


	//----- nvinfo : EIATTR_FRAME_SIZE
	.align		4
.L_3:
        /*0018*/ 	.byte	0x04, 0x11
        /*001a*/ 	.short	(.L_5 - .L_4)
	.align		4
.L_4:
        /*001c*/ 	.word	index@(triton_poi_fused_convolution_div_max_pool2d_with_indices_relu_sub_39)
        /*0020*/ 	.word	0x00000000


	//----- nvinfo : EIATTR_MIN_STACK_SIZE
	.align		4
.L_5:
        /*0024*/ 	.byte	0x04, 0x12
        /*0026*/ 	.short	(.L_7 - .L_6)
	.align		4
.L_6:
        /*0028*/ 	.word	index@(triton_poi_fused_convolution_div_max_pool2d_with_indices_relu_sub_39)
        /*002c*/ 	.word	0x00000000
.L_7:


//--------------------- .nv.info.triton_poi_fused_convolution_div_max_pool2d_with_indices_relu_sub_39 --------------------------
	.section	.nv.info.triton_poi_fused_convolution_div_max_pool2d_with_indices_relu_sub_39,"",@"SHT_CUDA_INFO"
	.sectionflags	@""
	.align	4


	//----- nvinfo : EIATTR_CUDA_API_VERSION
	.align		4
        /*0000*/ 	.byte	0x04, 0x37
        /*0002*/ 	.short	(.L_9 - .L_8)
.L_8:
        /*0004*/ 	.word	0x0000007c


	//----- nvinfo : EIATTR_KPARAM_INFO
	.align		4
.L_9:
        /*0008*/ 	.byte	0x04, 0x17
        /*000a*/ 	.short	(.L_11 - .L_10)
.L_10:
        /*000c*/ 	.word	0x00000000
        /*0010*/ 	.short	0x0004
        /*0012*/ 	.short	0x001c
        /*0014*/ 	.byte	0x00, 0xf0, 0x11, 0x00


	//----- nvinfo : EIATTR_KPARAM_INFO
	.align		4
.L_11:
        /*0018*/ 	.byte	0x04, 0x17
        /*001a*/ 	.short	(.L_13 - .L_12)
.L_12:
        /*001c*/ 	.word	0x00000000
        /*0020*/ 	.short	0x0003
        /*0022*/ 	.short	0x0018
        /*0024*/ 	.byte	0x00, 0xf0, 0x11, 0x00


	//----- nvinfo : EIATTR_KPARAM_INFO
	.align		4
.L_13:
        /*0028*/ 	.byte	0x04, 0x17
        /*002a*/ 	.short	(.L_15 - .L_14)
.L_14:
        /*002c*/ 	.word	0x00000000
        /*0030*/ 	.short	0x0002
        /*0032*/ 	.short	0x0010
        /*0034*/ 	.byte	0x00, 0xf4, 0x21, 0x00


	//----- nvinfo : EIATTR_KPARAM_INFO
	.align		4
.L_15:
        /*0038*/ 	.byte	0x04, 0x17
        /*003a*/ 	.short	(.L_17 - .L_16)
.L_16:
        /*003c*/ 	.word	0x00000000
        /*0040*/ 	.short	0x0001
        /*0042*/ 	.short	0x0008
        /*0044*/ 	.byte	0x00, 0xf4, 0x21, 0x00


	//----- nvinfo : EIATTR_KPARAM_INFO
	.align		4
.L_17:
        /*0048*/ 	.byte	0x04, 0x17
        /*004a*/ 	.short	(.L_19 - .L_18)
.L_18:
        /*004c*/ 	.word	0x00000000
        /*0050*/ 	.short	0x0000
        /*0052*/ 	.short	0x0000
        /*0054*/ 	.byte	0x00, 0xf4, 0x21, 0x00


	//----- nvinfo : EIATTR_SPARSE_MMA_MASK
	.align		4
.L_19:
        /*0058*/ 	.byte	0x03, 0x50
        /*005a*/ 	.short	0x0000


	//----- nvinfo : EIATTR_MAXREG_COUNT
	.align		4
        /*005c*/ 	.byte	0x03, 0x1b
        /*005e*/ 	.short	0x00ff


	//----- nvinfo : EIATTR_EXIT_INSTR_OFFSETS
	.align		4
        /*0060*/ 	.byte	0x04, 0x1c
        /*0062*/ 	.short	(.L_21 - .L_20)


	//   ....[0]....
.L_20:
        /*0064*/ 	.word	0x000006c0


	//   ....[1]....
        /*0068*/ 	.word	0x00000750


	//----- nvinfo : EIATTR_REQNTID
	.align		4
.L_21:
        /*006c*/ 	.byte	0x04, 0x10
        /*006e*/ 	.short	(.L_23 - .L_22)
.L_22:
        /*0070*/ 	.word	0x00000080
        /*0074*/ 	.word	0x00000001
        /*0078*/ 	.word	0x00000001


	//----- nvinfo : EIATTR_CBANK_PARAM_SIZE
	.align		4
.L_23:
        /*007c*/ 	.byte	0x03, 0x19
        /*007e*/ 	.short	0x0020


	//----- nvinfo : EIATTR_PARAM_CBANK
	.align		4
        /*0080*/ 	.byte	0x04, 0x0a
        /*0082*/ 	.short	(.L_25 - .L_24)
	.align		4
.L_24:
        /*0084*/ 	.word	index@(.nv.constant0.triton_poi_fused_convolution_div_max_pool2d_with_indices_relu_sub_39)
        /*0088*/ 	.short	0x0210
        /*008a*/ 	.short	0x0020


	//----- nvinfo : EIATTR_SW_WAR
	.align		4
.L_25:
        /*008c*/ 	.byte	0x04, 0x36
        /*008e*/ 	.short	(.L_27 - .L_26)
.L_26:
        /*0090*/ 	.word	0x00000008
.L_27:


//--------------------- .nv.callgraph             --------------------------
	.section	.nv.callgraph,"",@"SHT_CUDA_CALLGRAPH"
	.align	4
	.sectionentsize	8
	.align		4
        /*0000*/ 	.word	0x00000000
	.align		4
        /*0004*/ 	.word	0xffffffff
	.align		4
        /*0008*/ 	.word	0x00000000
	.align		4
        /*000c*/ 	.word	0xfffffffe
	.align		4
        /*0010*/ 	.word	0x00000000
	.align		4
        /*0014*/ 	.word	0xfffffffd
	.align		4
        /*0018*/ 	.word	0x00000000
	.align		4
        /*001c*/ 	.word	0xfffffffc


//--------------------- .text.triton_poi_fused_convolution_div_max_pool2d_with_indices_relu_sub_39 --------------------------
	.section	.text.triton_poi_fused_convolution_div_max_pool2d_with_indices_relu_sub_39,"ax",@progbits
	.sectionflags	@"SHF_BARRIERS=1"
	.align	128
        .global         triton_poi_fused_convolution_div_max_pool2d_with_indices_relu_sub_39
        .type           triton_poi_fused_convolution_div_max_pool2d_with_indices_relu_sub_39,@function
        .size           triton_poi_fused_convolution_div_max_pool2d_with_indices_relu_sub_39,(.L_x_1 - triton_poi_fused_convolution_div_max_pool2d_with_indices_relu_sub_39)
        .other          triton_poi_fused_convolution_div_max_pool2d_with_indices_relu_sub_39,@"STO_CUDA_ENTRY STV_DEFAULT"
triton_poi_fused_convolution_div_max_pool2d_with_indices_relu_sub_39:
.text.triton_poi_fused_convolution_div_max_pool2d_with_indices_relu_sub_39:
[----:B------:R-:W0:Y:S02]  /*0000*/  LDC R1, c[0x0][0x28] ;  /* 0x00000a00ff017b82 */ /* 0x000e240000000800 */
[----:B------:R-:W1:Y:S01]  /*0010*/  S2R R0, SR_CTAID.Y ;  /* 0x0000000000007919 */ /* 0x000e620000002600 */
[----:B------:R-:W2:Y:S01]  /*0020*/  LDC.64 R4, c[0x0][0x210] ;  /* 0x00008400ff047b82 */ /* 0x000ea20000000a00 */
[----:B------:R-:W-:Y:S01]  /*0030*/  ULDC.64 UR6, c[0x0][0x208] ;  /* 0x0000820000067ab9 */ /* 0x000fe20000000a00 */
[----:B------:R-:W3:Y:S01]  /*0040*/  S2R R16, SR_TID.X ;  /* 0x0000000000107919 */ /* 0x000ee20000002100 */
[----:B------:R-:W4:Y:S01]  /*0050*/  S2R R17, SR_CTAID.X ;  /* 0x0000000000117919 */ /* 0x000f220000002500 */
[----:B-1----:R-:W-:Y:S01]  /*0060*/  IMAD.SHL.U32 R3, R0, 0x20, RZ ;  /* 0x0000002000037824 */ /* 0x002fe200078e00ff */
[----:B------:R-:W-:Y:S01]  /*0070*/  SHF.R.S32.HI R7, RZ, 0x1a, R0 ;  /* 0x0000001aff077819 */ /* 0x000fe20000011400 */
[----:B---3--:R-:W-:-:S03]  /*0080*/  IMAD.SHL.U32 R2, R16, 0x4, RZ ;  /* 0x0000000410027824 */ /* 0x008fc600078e00ff */
[----:B------:R-:W-:Y:S02]  /*0090*/  SGXT R7, R7, 0x1 ;  /* 0x000000010707781a */ /* 0x000fe40000000200 */
[----:B------:R-:W-:Y:S01]  /*00a0*/  SHF.R.U32.HI R10, RZ, 0x3, R16 ;  /* 0x00000003ff0a7819 */ /* 0x000fe20000011610 */
[----:B----4-:R-:W-:Y:S01]  /*00b0*/  IMAD.SHL.U32 R17, R17, 0x20, RZ ;  /* 0x0000002011117824 */ /* 0x010fe200078e00ff */
[----:B------:R-:W-:-:S04]  /*00c0*/  LOP3.LUT R0, R3, 0x1c, R2, 0xf8, !PT ;  /* 0x0000001c03007812 */ /* 0x000fc800078ef802 */
[----:B------:R-:W-:Y:S02]  /*00d0*/  LEA.HI R8, R7, R0, RZ, 0x9 ;  /* 0x0000000007087211 */ /* 0x000fe400078f48ff */
[----:B------:R-:W1:Y:S02]  /*00e0*/  LDC.64 R6, c[0x0][0x218] ;  /* 0x00008600ff067b82 */ /* 0x000e640000000a00 */
[C---:B------:R-:W-:Y:S01]  /*00f0*/  LOP3.LUT R9, R8.reuse, 0xfffffe00, RZ, 0xc0, !PT ;  /* 0xfffffe0008097812 */ /* 0x040fe200078ec0ff */
[----:B------:R-:W-:-:S04]  /*0100*/  IMAD.SHL.U32 R8, R8, 0x40, RZ ;  /* 0x0000004008087824 */ /* 0x000fc800078e00ff */
[----:B------:R-:W-:Y:S01]  /*0110*/  IMAD.IADD R13, R0, 0x1, -R9 ;  /* 0x00000001000d7824 */ /* 0x000fe200078e0a09 */
[----:B------:R-:W-:Y:S02]  /*0120*/  SGXT.U32 R0, R10, 0x4 ;  /* 0x000000040a00781a */ /* 0x000fe40000000000 */
[----:B------:R-:W-:Y:S02]  /*0130*/  LOP3.LUT R10, R8, 0xffff8000, RZ, 0xc0, !PT ;  /* 0xffff8000080a7812 */ /* 0x000fe400078ec0ff */
[----:B------:R-:W-:Y:S02]  /*0140*/  LOP3.LUT R8, R17, R0, RZ, 0xfc, !PT ;  /* 0x0000000011087212 */ /* 0x000fe400078efcff */
[----:B------:R-:W-:Y:S01]  /*0150*/  LOP3.LUT R9, R17, 0x10, R0, 0xfe, !PT ;  /* 0x0000001011097812 */ /* 0x000fe200078efe00 */
[----:B------:R-:W-:Y:S01]  /*0160*/  IMAD.IADD R10, R13, 0x1, R10 ;  /* 0x000000010d0a7824 */ /* 0x000fe200078e020a */
[C---:B------:R-:W-:Y:S02]  /*0170*/  ISETP.GE.AND P0, PT, R8.reuse, 0x40, PT ;  /* 0x000000400800780c */ /* 0x040fe40003f06270 */
[----:B------:R-:W-:Y:S01]  /*0180*/  ISETP.GE.AND P1, PT, R9, 0x40, PT ;  /* 0x000000400900780c */ /* 0x000fe20003f26270 */
[----:B------:R-:W-:-:S02]  /*0190*/  IMAD R19, R8, 0x200, R10 ;  /* 0x0000020008137824 */ /* 0x000fc400078e020a */
[----:B------:R-:W-:Y:S01]  /*01a0*/  IMAD R21, R9, 0x200, R10 ;  /* 0x0000020009157824 */ /* 0x000fe200078e020a */
[----:B------:R-:W-:Y:S02]  /*01b0*/  CS2R R8, SRZ ;  /* 0x0000000000087805 */ /* 0x000fe4000001ff00 */
[----:B------:R-:W-:Y:S01]  /*01c0*/  CS2R R10, SRZ ;  /* 0x00000000000a7805 */ /* 0x000fe2000001ff00 */
[----:B-1----:R-:W-:Y:S01]  /*01d0*/  IMAD.WIDE R12, R13, 0x4, R6 ;  /* 0x000000040d0c7825 */ /* 0x002fe200078e0206 */
[----:B------:R-:W-:-:S03]  /*01e0*/  CS2R R6, SRZ ;  /* 0x0000000000067805 */ /* 0x000fc6000001ff00 */
[--C-:B--2---:R-:W-:Y:S02]  /*01f0*/  IMAD.WIDE R18, R19, 0x4, R4.reuse ;  /* 0x0000000413127825 */ /* 0x104fe400078e0204 */
[----:B------:R-:W2:Y:S02]  /*0200*/  LDG.E.EL.128 R12, desc[UR6][R12.64] ;  /* 0x000000060c0c7981 */ /* 0x000ea4000c2e1d00 */
[----:B------:R-:W-:Y:S01]  /*0210*/  IMAD.WIDE R20, R21, 0x4, R4 ;  /* 0x0000000415147825 */ /* 0x000fe200078e0204 */
[----:B------:R-:W-:Y:S01]  /*0220*/  CS2R R4, SRZ ;  /* 0x0000000000047805 */ /* 0x000fe2000001ff00 */
[----:B------:R-:W2:Y:S05]  /*0230*/  @!P0 LDG.E.EL.128 R8, desc[UR6][R18.64] ;  /* 0x0000000612088981 */ /* 0x000eaa000c2e1d00 */
[----:B------:R1:W3:Y:S01]  /*0240*/  @!P1 LDG.E.EL.128 R4, desc[UR6][R20.64] ;  /* 0x0000000614049981 */ /* 0x0002e2000c2e1d00 */
[----:B------:R-:W4:Y:S01]  /*0250*/  S2UR UR5, SR_CgaCtaId ;  /* 0x00000000000579c3 */ /* 0x000f220000008800 */
[----:B------:R-:W-:Y:S01]  /*0260*/  IMAD.SHL.U32 R22, R16, 0x80, RZ ;  /* 0x0000008010167824 */ /* 0x000fe200078e00ff */
[----:B------:R-:W-:-:S04]  /*0270*/  UMOV UR4, 0x400 ;  /* 0x0000040000047882 */ /* 0x000fc80000000000 */
[----:B------:R-:W-:-:S04]  /*0280*/  LOP3.LUT R23, R22, 0x380, RZ, 0xc0, !PT ;  /* 0x0000038016177812 */ /* 0x000fc800078ec0ff */
[C---:B------:R-:W-:Y:S02]  /*0290*/  LOP3.LUT R24, R23.reuse, 0x20, RZ, 0xfc, !PT ;  /* 0x0000002017187812 */ /* 0x040fe400078efcff */
[C---:B------:R-:W-:Y:S02]  /*02a0*/  LOP3.LUT R25, R23.reuse, 0x40, RZ, 0xfc, !PT ;  /* 0x0000004017197812 */ /* 0x040fe400078efcff */
[C---:B------:R-:W-:Y:S02]  /*02b0*/  LOP3.LUT R22, R23.reuse, R0, RZ, 0xfc, !PT ;  /* 0x0000000017167212 */ /* 0x040fe400078efcff */
[----:B-1----:R-:W-:Y:S01]  /*02c0*/  LOP3.LUT R20, R23, 0x60, RZ, 0xfc, !PT ;  /* 0x0000006017147812 */ /* 0x002fe200078efcff */
[----:B----4-:R-:W-:Y:S01]  /*02d0*/  UPRMT UR4, UR5, 0x654, UR4 ;  /* 0x0000065405047896 */ /* 0x010fe20008000004 */
[----:B------:R-:W-:-:S05]  /*02e0*/  SHF.R.U32.HI R16, RZ, 0x1, R16 ;  /* 0x00000001ff107819 */ /* 0x000fca0000011610 */
[----:B------:R-:W-:Y:S02]  /*02f0*/  LEA.HI R23, R23, UR4, RZ, 0x1d ;  /* 0x0000000417177c11 */ /* 0x000fe4000f8fe8ff */
[----:B------:R-:W-:Y:S02]  /*0300*/  LEA.HI R21, R24, UR4, RZ, 0x1d ;  /* 0x0000000418157c11 */ /* 0x000fe4000f8fe8ff */
[----:B------:R-:W-:Y:S02]  /*0310*/  LEA.HI R25, R25, UR4, RZ, 0x1d ;  /* 0x0000000419197c11 */ /* 0x000fe4000f8fe8ff */
[----:B------:R-:W-:Y:S01]  /*0320*/  LEA.HI R27, R20, UR4, RZ, 0x1d ;  /* 0x00000004141b7c11 */ /* 0x000fe2000f8fe8ff */
[----:B------:R-:W-:Y:S01]  /*0330*/  IMAD R19, R22, 0x4, R23 ;  /* 0x0000000416137824 */ /* 0x000fe200078e0217 */
[----:B------:R-:W-:Y:S01]  /*0340*/  LOP3.LUT R16, R16, 0x3c, RZ, 0xc0, !PT ;  /* 0x0000003c10107812 */ /* 0x000fe200078ec0ff */
[C---:B------:R-:W-:Y:S02]  /*0350*/  IMAD R18, R22.reuse, 0x4, R21 ;  /* 0x0000000416127824 */ /* 0x040fe400078e0215 */
[----:B------:R-:W-:-:S02]  /*0360*/  IMAD R21, R22, 0x4, R25 ;  /* 0x0000000416157824 */ /* 0x000fc400078e0219 */
[----:B------:R-:W-:Y:S02]  /*0370*/  IMAD R20, R22, 0x4, R27 ;  /* 0x0000000416147824 */ /* 0x000fe400078e021b */
[----:B------:R-:W-:Y:S01]  /*0380*/  VIADD R23, R16, UR4 ;  /* 0x0000000410177c36 */ /* 0x000fe20008000000 */
[----:B------:R-:W-:Y:S02]  /*0390*/  LOP3.LUT R17, R17, 0x1c, R2, 0xf8, !PT ;  /* 0x0000001c11117812 */ /* 0x000fe400078ef802 */
[C---:B--2---:R-:W-:Y:S01]  /*03a0*/  FSETP.GEU.AND P6, PT, R12.reuse, -R8, PT ;  /* 0x800000080c00720b */ /* 0x044fe20003fce000 */
[----:B------:R-:W-:Y:S01]  /*03b0*/  FADD R8, R12, R8 ;  /* 0x000000080c087221 */ /* 0x000fe20000000000 */
[C---:B------:R-:W-:Y:S01]  /*03c0*/  FSETP.GEU.AND P2, PT, R13.reuse, -R9, PT ;  /* 0x800000090d00720b */ /* 0x040fe20003f4e000 */
[----:B------:R-:W-:Y:S01]  /*03d0*/  FADD R9, R13, R9 ;  /* 0x000000090d097221 */ /* 0x000fe20000000000 */
[C---:B------:R-:W-:Y:S01]  /*03e0*/  FSETP.GEU.AND P4, PT, R14.reuse, -R10, PT ;  /* 0x8000000a0e00720b */ /* 0x040fe20003f8e000 */
[----:B------:R-:W-:Y:S01]  /*03f0*/  FADD R10, R14, R10 ;  /* 0x0000000a0e0a7221 */ /* 0x000fe20000000000 */
[C---:B------:R-:W-:Y:S01]  /*0400*/  FSETP.GEU.AND P5, PT, R15.reuse, -R11, PT ;  /* 0x8000000b0f00720b */ /* 0x040fe20003fae000 */
[----:B------:R-:W-:Y:S01]  /*0410*/  FADD R11, R15, R11 ;  /* 0x0000000b0f0b7221 */ /* 0x000fe20000000000 */
[C---:B---3--:R-:W-:Y:S01]  /*0420*/  FSETP.GEU.AND P0, PT, R12.reuse, -R4, PT ;  /* 0x800000040c00720b */ /* 0x048fe20003f0e000 */
[----:B------:R-:W-:Y:S01]  /*0430*/  FADD R4, R12, R4 ;  /* 0x000000040c047221 */ /* 0x000fe20000000000 */
[C---:B------:R-:W-:Y:S01]  /*0440*/  FSETP.GEU.AND P1, PT, R13.reuse, -R5, PT ;  /* 0x800000050d00720b */ /* 0x040fe20003f2e000 */
[----:B------:R-:W-:Y:S01]  /*0450*/  FADD R5, R13, R5 ;  /* 0x000000050d057221 */ /* 0x000fe20000000000 */
[C---:B------:R-:W-:Y:S01]  /*0460*/  FSETP.GEU.AND P3, PT, R14.reuse, -R6, PT ;  /* 0x800000060e00720b */ /* 0x040fe20003f6e000 */
[----:B------:R-:W-:Y:S01]  /*0470*/  FADD R6, R14, R6 ;  /* 0x000000060e067221 */ /* 0x000fe20000000000 */
[----:B------:R-:W-:-:S02]  /*0480*/  FSEL R8, R8, RZ, P6 ;  /* 0x000000ff08087208 */ /* 0x000fc40003000000 */
[C---:B------:R-:W-:Y:S01]  /*0490*/  FSETP.GEU.AND P6, PT, R15.reuse, -R7, PT ;  /* 0x800000070f00720b */ /* 0x040fe20003fce000 */
[----:B------:R-:W-:Y:S01]  /*04a0*/  FADD R7, R15, R7 ;  /* 0x000000070f077221 */ /* 0x000fe20000000000 */
[----:B------:R-:W-:Y:S02]  /*04b0*/  FSEL R9, R9, RZ, P2 ;  /* 0x000000ff09097208 */ /* 0x000fe40001000000 */
[----:B------:R-:W-:Y:S02]  /*04c0*/  FSEL R12, R10, RZ, P4 ;  /* 0x000000ff0a0c7208 */ /* 0x000fe40002000000 */
[----:B------:R-:W-:Y:S01]  /*04d0*/  FSEL R11, R11, RZ, P5 ;  /* 0x000000ff0b0b7208 */ /* 0x000fe20002800000 */
[----:B------:R-:W-:Y:S01]  /*04e0*/  STS [R19], R8 ;  /* 0x0000000813007388 */ /* 0x000fe20000000800 */
[----:B------:R-:W-:Y:S02]  /*04f0*/  FSEL R14, R4, RZ, P0 ;  /* 0x000000ff040e7208 */ /* 0x000fe40000000000 */
[----:B------:R-:W-:Y:S01]  /*0500*/  FSEL R13, R5, RZ, P1 ;  /* 0x000000ff050d7208 */ /* 0x000fe20000800000 */
[----:B------:R1:W-:Y:S01]  /*0510*/  STS [R18+0x80], R9 ;  /* 0x0000800912007388 */ /* 0x0003e20000000800 */
[----:B------:R-:W-:-:S02]  /*0520*/  FSEL R16, R6, RZ, P3 ;  /* 0x000000ff06107208 */ /* 0x000fc40001800000 */
[----:B------:R-:W-:Y:S01]  /*0530*/  FSEL R15, R7, RZ, P6 ;  /* 0x000000ff070f7208 */ /* 0x000fe20003000000 */
[----:B------:R-:W-:Y:S04]  /*0540*/  STS [R21+0x100], R12 ;  /* 0x0001000c15007388 */ /* 0x000fe80000000800 */
[----:B------:R2:W-:Y:S01]  /*0550*/  STS [R20+0x180], R11 ;  /* 0x0001800b14007388 */ /* 0x0005e20000000800 */
[----:B------:R-:W-:Y:S01]  /*0560*/  LOP3.LUT R10, R2, 0x1fc, RZ, 0xc0, !PT ;  /* 0x000001fc020a7812 */ /* 0x000fe200078ec0ff */
[----:B-1----:R-:W1:Y:S02]  /*0570*/  LDC.64 R8, c[0x0][0x220] ;  /* 0x00008800ff087b82 */ /* 0x002e640000000a00 */
[----:B------:R-:W-:Y:S04]  /*0580*/  STS [R19+0x40], R14 ;  /* 0x0000400e13007388 */ /* 0x000fe80000000800 */
[----:B------:R3:W-:Y:S04]  /*0590*/  STS [R18+0xc0], R13 ;  /* 0x0000c00d12007388 */ /* 0x0007e80000000800 */
[----:B------:R-:W-:Y:S04]  /*05a0*/  STS [R21+0x140], R16 ;  /* 0x0001401015007388 */ /* 0x000fe80000000800 */
[----:B------:R-:W-:Y:S01]  /*05b0*/  STS [R20+0x1c0], R15 ;  /* 0x0001c00f14007388 */ /* 0x000fe20000000800 */
[C---:B------:R-:W-:Y:S01]  /*05c0*/  IMAD R23, R10.reuse, 0x4, R23 ;  /* 0x000000040a177824 */ /* 0x040fe200078e0217 */
[----:B------:R-:W-:Y:S06]  /*05d0*/  BAR.SYNC.DEFER_BLOCKING 0x0 ;  /* 0x0000000000007b1d */ /* 0x000fec0000010000 */
[----:B------:R-:W-:Y:S04]  /*05e0*/  LDS R4, [R23] ;  /* 0x0000000017047984 */ /* 0x000fe80000000800 */
[----:B------:R-:W-:Y:S04]  /*05f0*/  LDS R5, [R23+0x4] ;  /* 0x0000040017057984 */ /* 0x000fe80000000800 */
[----:B------:R-:W-:Y:S04]  /*0600*/  LDS R6, [R23+0x8] ;  /* 0x0000080017067984 */ /* 0x000fe80000000800 */
[----:B------:R-:W4:Y:S01]  /*0610*/  LDS R7, [R23+0xc] ;  /* 0x00000c0017077984 */ /* 0x000f220000000800 */
[----:B--2---:R-:W-:-:S02]  /*0620*/  LOP3.LUT R11, R10, 0x200, RZ, 0xfc, !PT ;  /* 0x000002000a0b7812 */ /* 0x004fc400078efcff */
[----:B------:R-:W-:Y:S02]  /*0630*/  LOP3.LUT R2, R3, R0, RZ, 0xfc, !PT ;  /* 0x0000000003027212 */ /* 0x000fe400078efcff */
[----:B------:R-:W-:Y:S02]  /*0640*/  ISETP.GE.AND P0, PT, R17, 0x40, PT ;  /* 0x000000401100780c */ /* 0x000fe40003f06270 */
[----:B------:R-:W-:Y:S01]  /*0650*/  SHF.R.U32.HI R11, RZ, 0x3, R11 ;  /* 0x00000003ff0b7819 */ /* 0x000fe2000001160b */
[----:B---3--:R-:W-:-:S03]  /*0660*/  IMAD R13, R2, 0x40, R17 ;  /* 0x00000040020d7824 */ /* 0x008fc600078e0211 */
[----:B------:R-:W-:Y:S01]  /*0670*/  LOP3.LUT R11, R11, 0x7c, RZ, 0xc0, !PT ;  /* 0x0000007c0b0b7812 */ /* 0x000fe200078ec0ff */
[----:B-1----:R-:W-:-:S04]  /*0680*/  IMAD.WIDE R12, R13, 0x4, R8 ;  /* 0x000000040d0c7825 */ /* 0x002fc800078e0208 */
[----:B------:R-:W-:-:S04]  /*0690*/  VIADD R11, R11, UR4 ;  /* 0x000000040b0b7c36 */ /* 0x000fc80008000000 */
[----:B------:R-:W-:Y:S01]  /*06a0*/  IMAD R11, R10, 0x4, R11 ;  /* 0x000000040a0b7824 */ /* 0x000fe200078e020b */
[----:B----4-:R1:W-:Y:S01]  /*06b0*/  @!P0 STG.E.128 desc[UR6][R12.64], R4 ;  /* 0x000000040c008986 */ /* 0x0103e2000c101d06 */
[----:B------:R-:W-:Y:S05]  /*06c0*/  @P0 EXIT ;  /* 0x000000000000094d */ /* 0x000fea0003800000 */
[----:B-1----:R-:W-:Y:S01]  /*06d0*/  LDS R4, [R11+0x800] ;  /* 0x000800000b047984 */ /* 0x002fe20000000800 */
[----:B------:R-:W-:-:S03]  /*06e0*/  LOP3.LUT R0, R3, 0x10, R0, 0xfe, !PT ;  /* 0x0000001003007812 */ /* 0x000fc600078efe00 */
[----:B------:R-:W-:Y:S02]  /*06f0*/  LDS R5, [R11+0x804] ;  /* 0x000804000b057984 */ /* 0x000fe40000000800 */
[----:B------:R-:W-:Y:S02]  /*0700*/  IMAD R17, R0, 0x40, R17 ;  /* 0x0000004000117824 */ /* 0x000fe400078e0211 */
[----:B------:R-:W-:Y:S02]  /*0710*/  LDS R6, [R11+0x808] ;  /* 0x000808000b067984 */ /* 0x000fe40000000800 */
[----:B------:R-:W-:Y:S02]  /*0720*/  IMAD.WIDE R8, R17, 0x4, R8 ;  /* 0x0000000411087825 */ /* 0x000fe400078e0208 */
[----:B------:R-:W0:Y:S04]  /*0730*/  LDS R7, [R11+0x80c] ;  /* 0x00080c000b077984 */ /* 0x000e280000000800 */
[----:B0-----:R-:W-:Y:S01]  /*0740*/  STG.E.128 desc[UR6][R8.64], R4 ;  /* 0x0000000408007986 */ /* 0x001fe2000c101d06 */
[----:B------:R-:W-:Y:S05]  /*0750*/  EXIT ;  /* 0x000000000000794d */ /* 0x000fea0003800000 */
.L_x_0:
[----:B------:R-:W-:-:S00]  /*0760*/  BRA `(.L_x_0) ;  /* 0xfffffffc00fc7947 */ /* 0x000fc0000383ffff */
[----:B------:R-:W-:-:S00]  /*0770*/  NOP ;  /* 0x0000000000007918 */ /* 0x000fc00000000000 */
        /* <DEDUP_REMOVED lines=8> */
.L_x_1:


//--------------------- .nv.shared.triton_poi_fused_convolution_div_max_pool2d_with_indices_relu_sub_39 --------------------------
	.section	.nv.shared.triton_poi_fused_convolution_div_max_pool2d_with_indices_relu_sub_39,"aw",@nobits
	.sectionflags	@""
	.align	16
	.zero		1024


//--------------------- .nv.constant0.triton_poi_fused_convolution_div_max_pool2d_with_indices_relu_sub_39 --------------------------
	.section	.nv.constant0.triton_poi_fused_convolution_div_max_pool2d_with_indices_relu_sub_39,"a",@progbits
	.sectionflags	@""
	.align	4
.nv.constant0.triton_poi_fused_convolution_div_max_pool2d_with_indices_relu_sub_39:
	.zero		560
